//
// Generated by NVIDIA NVVM Compiler
//
// Compiler Build ID: CL-36424714
// Cuda compilation tools, release 13.0, V13.0.88
// Based on NVVM 20.0.0
//

.version 9.0
.target sm_100
.address_size 64

	// .globl	_Z16dgemm_gpu_sharedPdS_S_i
// _ZZ16dgemm_gpu_sharedPdS_S_iE4aSub has been demoted
// _ZZ16dgemm_gpu_sharedPdS_S_iE4bSub has been demoted

.visible .entry _Z16dgemm_gpu_sharedPdS_S_i(
	.param .u64 .ptr .align 1 _Z16dgemm_gpu_sharedPdS_S_i_param_0,
	.param .u64 .ptr .align 1 _Z16dgemm_gpu_sharedPdS_S_i_param_1,
	.param .u64 .ptr .align 1 _Z16dgemm_gpu_sharedPdS_S_i_param_2,
	.param .u32 _Z16dgemm_gpu_sharedPdS_S_i_param_3
)
{
	.reg .pred 	%p<16>;
	.reg .b32 	%r<91>;
	.reg .b64 	%rd<14>;
	.reg .b64 	%fd<124>;
	// demoted variable
	.shared .align 8 .b8 _ZZ16dgemm_gpu_sharedPdS_S_iE4aSub[2048];
	// demoted variable
	.shared .align 8 .b8 _ZZ16dgemm_gpu_sharedPdS_S_iE4bSub[2048];
	ld.param.u64 	%rd4, [_Z16dgemm_gpu_sharedPdS_S_i_param_0];
	ld.param.u64 	%rd5, [_Z16dgemm_gpu_sharedPdS_S_i_param_1];
	ld.param.u32 	%r39, [_Z16dgemm_gpu_sharedPdS_S_i_param_3];
	cvta.to.global.u64 	%rd1, %rd5;
	cvta.to.global.u64 	%rd2, %rd4;
	mov.u32 	%r1, %ntid.x;
	mov.u32 	%r40, %ctaid.x;
	mov.u32 	%r2, %tid.x;
	mad.lo.s32 	%r3, %r1, %r40, %r2;
	mov.u32 	%r41, %ntid.y;
	mov.u32 	%r42, %ctaid.y;
	mov.u32 	%r4, %tid.y;
	mad.lo.s32 	%r43, %r41, %r42, %r4;
	shl.b32 	%r44, %r42, 4;
	shl.b32 	%r45, %r40, 4;
	mov.u32 	%r6, %nctaid.x;
	add.s32 	%r7, %r44, %r4;
	shl.b32 	%r46, %r4, 7;
	mov.u32 	%r47, _ZZ16dgemm_gpu_sharedPdS_S_iE4aSub;
	add.s32 	%r8, %r47, %r46;
	mul.lo.s32 	%r9, %r39, %r7;
	add.s32 	%r10, %r45, %r2;
	max.s32 	%r48, %r3, %r43;
	setp.lt.s32 	%p1, %r48, %r39;
	shl.b32 	%r49, %r2, 3;
	mov.u32 	%r50, _ZZ16dgemm_gpu_sharedPdS_S_iE4bSub;
	add.s32 	%r11, %r50, %r49;
	and.b32  	%r12, %r1, 15;
	and.b32  	%r13, %r1, 7;
	and.b32  	%r14, %r1, 3;
	mov.f64 	%fd123, 0d0000000000000000;
	mov.b32 	%r84, 0;
	not.pred 	%p4, %p1;
$L__BB0_1:
	shl.b32 	%r16, %r84, 4;
	add.s32 	%r51, %r16, %r2;
	max.u32 	%r52, %r7, %r51;
	setp.ge.u32 	%p2, %r52, %r39;
	mov.f64 	%fd114, 0d0000000000000000;
	@%p2 bra 	$L__BB0_3;
	add.s32 	%r53, %r51, %r9;
	mul.wide.u32 	%rd6, %r53, 8;
	add.s64 	%rd7, %rd2, %rd6;
	ld.global.f64 	%fd114, [%rd7];
$L__BB0_3:
	shl.b32 	%r54, %r2, 3;
	add.s32 	%r55, %r8, %r54;
	st.shared.f64 	[%r55], %fd114;
	add.s32 	%r18, %r16, %r4;
	mov.f64 	%fd115, 0d0000000000000000;
	max.u32 	%r56, %r10, %r18;
	setp.ge.u32 	%p3, %r56, %r39;
	@%p3 bra 	$L__BB0_5;
	mad.lo.s32 	%r57, %r18, %r39, %r10;
	mul.wide.u32 	%rd8, %r57, 8;
	add.s64 	%rd9, %rd1, %rd8;
	ld.global.f64 	%fd115, [%rd9];
$L__BB0_5:
	shl.b32 	%r58, %r4, 7;
	mov.u32 	%r59, _ZZ16dgemm_gpu_sharedPdS_S_iE4bSub;
	add.s32 	%r60, %r59, %r58;
	add.s32 	%r62, %r60, %r54;
	st.shared.f64 	[%r62], %fd115;
	bar.sync 	0;
	@%p4 bra 	$L__BB0_19;
	setp.lt.u32 	%p5, %r1, 16;
	mov.b32 	%r89, 0;
	@%p5 bra 	$L__BB0_9;
	mov.u32 	%r65, _ZZ16dgemm_gpu_sharedPdS_S_iE4aSub;
	add.s32 	%r66, %r58, %r65;
	add.s32 	%r86, %r66, 64;
	add.s32 	%r69, %r54, %r59;
	add.s32 	%r85, %r69, 1024;
	and.b32  	%r70, %r1, -16;
	neg.s32 	%r87, %r70;
$L__BB0_8:
	.pragma "nounroll";
	and.b32  	%r89, %r1, 2032;
	ld.shared.f64 	%fd24, [%r86+-64];
	ld.shared.f64 	%fd25, [%r85+-1024];
	fma.rn.f64 	%fd26, %fd24, %fd25, %fd123;
	ld.shared.f64 	%fd27, [%r86+-56];
	ld.shared.f64 	%fd28, [%r85+-896];
	fma.rn.f64 	%fd29, %fd27, %fd28, %fd26;
	ld.shared.f64 	%fd30, [%r86+-48];
	ld.shared.f64 	%fd31, [%r85+-768];
	fma.rn.f64 	%fd32, %fd30, %fd31, %fd29;
	ld.shared.f64 	%fd33, [%r86+-40];
	ld.shared.f64 	%fd34, [%r85+-640];
	fma.rn.f64 	%fd35, %fd33, %fd34, %fd32;
	ld.shared.f64 	%fd36, [%r86+-32];
	ld.shared.f64 	%fd37, [%r85+-512];
	fma.rn.f64 	%fd38, %fd36, %fd37, %fd35;
	ld.shared.f64 	%fd39, [%r86+-24];
	ld.shared.f64 	%fd40, [%r85+-384];
	fma.rn.f64 	%fd41, %fd39, %fd40, %fd38;
	ld.shared.f64 	%fd42, [%r86+-16];
	ld.shared.f64 	%fd43, [%r85+-256];
	fma.rn.f64 	%fd44, %fd42, %fd43, %fd41;
	ld.shared.f64 	%fd45, [%r86+-8];
	ld.shared.f64 	%fd46, [%r85+-128];
	fma.rn.f64 	%fd47, %fd45, %fd46, %fd44;
	ld.shared.f64 	%fd48, [%r86];
	ld.shared.f64 	%fd49, [%r85];
	fma.rn.f64 	%fd50, %fd48, %fd49, %fd47;
	ld.shared.f64 	%fd51, [%r86+8];
	ld.shared.f64 	%fd52, [%r85+128];
	fma.rn.f64 	%fd53, %fd51, %fd52, %fd50;
	ld.shared.f64 	%fd54, [%r86+16];
	ld.shared.f64 	%fd55, [%r85+256];
	fma.rn.f64 	%fd56, %fd54, %fd55, %fd53;
	ld.shared.f64 	%fd57, [%r86+24];
	ld.shared.f64 	%fd58, [%r85+384];
	fma.rn.f64 	%fd59, %fd57, %fd58, %fd56;
	ld.shared.f64 	%fd60, [%r86+32];
	ld.shared.f64 	%fd61, [%r85+512];
	fma.rn.f64 	%fd62, %fd60, %fd61, %fd59;
	ld.shared.f64 	%fd63, [%r86+40];
	ld.shared.f64 	%fd64, [%r85+640];
	fma.rn.f64 	%fd65, %fd63, %fd64, %fd62;
	ld.shared.f64 	%fd66, [%r86+48];
	ld.shared.f64 	%fd67, [%r85+768];
	fma.rn.f64 	%fd68, %fd66, %fd67, %fd65;
	ld.shared.f64 	%fd69, [%r86+56];
	ld.shared.f64 	%fd70, [%r85+896];
	fma.rn.f64 	%fd123, %fd69, %fd70, %fd68;
	add.s32 	%r87, %r87, 16;
	add.s32 	%r86, %r86, 128;
	add.s32 	%r85, %r85, 2048;
	setp.ne.s32 	%p6, %r87, 0;
	@%p6 bra 	$L__BB0_8;
$L__BB0_9:
	setp.eq.s32 	%p7, %r12, 0;
	@%p7 bra 	$L__BB0_19;
	add.s32 	%r71, %r12, -1;
	setp.lt.u32 	%p8, %r71, 7;
	@%p8 bra 	$L__BB0_12;
	shl.b32 	%r72, %r89, 3;
	add.s32 	%r73, %r8, %r72;
	ld.shared.f64 	%fd72, [%r73];
	shl.b32 	%r74, %r89, 7;
	add.s32 	%r75, %r11, %r74;
	ld.shared.f64 	%fd73, [%r75];
	fma.rn.f64 	%fd74, %fd72, %fd73, %fd123;
	ld.shared.f64 	%fd75, [%r73+8];
	ld.shared.f64 	%fd76, [%r75+128];
	fma.rn.f64 	%fd77, %fd75, %fd76, %fd74;
	ld.shared.f64 	%fd78, [%r73+16];
	ld.shared.f64 	%fd79, [%r75+256];
	fma.rn.f64 	%fd80, %fd78, %fd79, %fd77;
	ld.shared.f64 	%fd81, [%r73+24];
	ld.shared.f64 	%fd82, [%r75+384];
	fma.rn.f64 	%fd83, %fd81, %fd82, %fd80;
	ld.shared.f64 	%fd84, [%r73+32];
	ld.shared.f64 	%fd85, [%r75+512];
	fma.rn.f64 	%fd86, %fd84, %fd85, %fd83;
	ld.shared.f64 	%fd87, [%r73+40];
	ld.shared.f64 	%fd88, [%r75+640];
	fma.rn.f64 	%fd89, %fd87, %fd88, %fd86;
	ld.shared.f64 	%fd90, [%r73+48];
	ld.shared.f64 	%fd91, [%r75+768];
	fma.rn.f64 	%fd92, %fd90, %fd91, %fd89;
	ld.shared.f64 	%fd93, [%r73+56];
	ld.shared.f64 	%fd94, [%r75+896];
	fma.rn.f64 	%fd123, %fd93, %fd94, %fd92;
	add.s32 	%r89, %r89, 8;
$L__BB0_12:
	setp.eq.s32 	%p9, %r13, 0;
	@%p9 bra 	$L__BB0_19;
	add.s32 	%r76, %r13, -1;
	setp.lt.u32 	%p10, %r76, 3;
	@%p10 bra 	$L__BB0_15;
	shl.b32 	%r77, %r89, 3;
	add.s32 	%r78, %r8, %r77;
	ld.shared.f64 	%fd96, [%r78];
	shl.b32 	%r79, %r89, 7;
	add.s32 	%r80, %r11, %r79;
	ld.shared.f64 	%fd97, [%r80];
	fma.rn.f64 	%fd98, %fd96, %fd97, %fd123;
	ld.shared.f64 	%fd99, [%r78+8];
	ld.shared.f64 	%fd100, [%r80+128];
	fma.rn.f64 	%fd101, %fd99, %fd100, %fd98;
	ld.shared.f64 	%fd102, [%r78+16];
	ld.shared.f64 	%fd103, [%r80+256];
	fma.rn.f64 	%fd104, %fd102, %fd103, %fd101;
	ld.shared.f64 	%fd105, [%r78+24];
	ld.shared.f64 	%fd106, [%r80+384];
	fma.rn.f64 	%fd123, %fd105, %fd106, %fd104;
	add.s32 	%r89, %r89, 4;
$L__BB0_15:
	setp.eq.s32 	%p11, %r14, 0;
	@%p11 bra 	$L__BB0_19;
	setp.eq.s32 	%p12, %r14, 1;
	shl.b32 	%r81, %r89, 3;
	add.s32 	%r34, %r8, %r81;
	ld.shared.f64 	%fd107, [%r34];
	shl.b32 	%r82, %r89, 7;
	add.s32 	%r35, %r11, %r82;
	ld.shared.f64 	%fd108, [%r35];
	fma.rn.f64 	%fd123, %fd107, %fd108, %fd123;
	@%p12 bra 	$L__BB0_19;
	setp.eq.s32 	%p13, %r14, 2;
	ld.shared.f64 	%fd109, [%r34+8];
	ld.shared.f64 	%fd110, [%r35+128];
	fma.rn.f64 	%fd123, %fd109, %fd110, %fd123;
	@%p13 bra 	$L__BB0_19;
	ld.shared.f64 	%fd111, [%r34+16];
	ld.shared.f64 	%fd112, [%r35+256];
	fma.rn.f64 	%fd123, %fd111, %fd112, %fd123;
$L__BB0_19:
	bar.sync 	0;
	add.s32 	%r84, %r84, 1;
	setp.ne.s32 	%p14, %r84, %r6;
	@%p14 bra 	$L__BB0_1;
	@%p4 bra 	$L__BB0_22;
	ld.param.u64 	%rd13, [_Z16dgemm_gpu_sharedPdS_S_i_param_2];
	mad.lo.s32 	%r83, %r39, %r43, %r3;
	cvta.to.global.u64 	%rd10, %rd13;
	mul.wide.s32 	%rd11, %r83, 8;
	add.s64 	%rd12, %rd10, %rd11;
	st.global.f64 	[%rd12], %fd123;
$L__BB0_22:
	ret;

}


// ===== COMPILED SASS (sm_100) =====

	.target	sm_100

	.elftype	@"ET_EXEC"


//--------------------- .note.nv.tkinfo           --------------------------
	.section	.note.nv.tkinfo,"",@"SHT_NOTE"
	.sectionflags	@"SHF_NOTE_NV_TKINFO"
	.tkinfo
        /*0018*/ 	.word	0x00000002
        /*0030*/ 	.string	""
        /*0030*/ 	.string	"ptxas"
        /*0030*/ 	.string	"Cuda compilation tools, release 13.0, V13.0.88"
        /*0030*/ 	.string	"Build cuda_13.0.r13.0/compiler.36424714_0"
        /*0030*/ 	.string	"-arch sm_100 -m 64 "



//--------------------- .note.nv.cuinfo           --------------------------
	.section	.note.nv.cuinfo,"",@"SHT_NOTE"
	.sectionflags	@"SHF_NOTE_NV_CUINFO"
        /*0018*/ 	.short	0x0002
        /*001a*/ 	.short	0x0064
        /*001c*/ 	.short	0x0082
	.zero		2


//--------------------- .nv.info                  --------------------------
	.section	.nv.info,"",@"SHT_CUDA_INFO"
	.align	4


	//----- nvinfo : EIATTR_REGCOUNT
	.align		4
        /*0000*/ 	.byte	0x04, 0x2f
        /*0002*/ 	.short	(.L_1 - .L_0)
	.align		4
.L_0:
        /*0004*/ 	.word	index@(_Z16dgemm_gpu_sharedPdS_S_i)
        /*0008*/ 	.word	0x0000001e


	//----- nvinfo : EIATTR_FRAME_SIZE
	.align		4
.L_1:
        /*000c*/ 	.byte	0x04, 0x11
        /*000e*/ 	.short	(.L_3 - .L_2)
	.align		4
.L_2:
        /*0010*/ 	.word	index@(_Z16dgemm_gpu_sharedPdS_S_i)
        /*0014*/ 	.word	0x00000000


	//----- nvinfo : EIATTR_MIN_STACK_SIZE
	.align		4
.L_3:
        /*0018*/ 	.byte	0x04, 0x12
        /*001a*/ 	.short	(.L_5 - .L_4)
	.align		4
.L_4:
        /*001c*/ 	.word	index@(_Z16dgemm_gpu_sharedPdS_S_i)
        /*0020*/ 	.word	0x00000000
.L_5:


//--------------------- .nv.compat                --------------------------
	.section	.nv.compat,"",@"SHT_CUDA_COMPAT_INFO"
	.align	4
        /*0000*/ 	.byte	0x02, 0x09, 0x00, 0x00, 0x02, 0x02, 0x01, 0x00, 0x02, 0x05, 0x05, 0x00, 0x03, 0x07, 0x01, 0x01
        /*0010*/ 	.byte	0x02, 0x03, 0x00, 0x00, 0x02, 0x06, 0x01, 0x00, 0x04, 0x0b, 0x08, 0x00, 0x01, 0x00, 0x00, 0x00
        /*0020*/ 	.byte	0x00, 0x00, 0x00, 0x00


//--------------------- .nv.info._Z16dgemm_gpu_sharedPdS_S_i --------------------------
	.section	.nv.info._Z16dgemm_gpu_sharedPdS_S_i,"",@"SHT_CUDA_INFO"
	.sectionflags	@""
	.align	4


	//----- nvinfo : EIATTR_CUDA_API_VERSION
	.align		4
        /*0000*/ 	.byte	0x04, 0x37
        /*0002*/ 	.short	(.L_7 - .L_6)
.L_6:
        /*0004*/ 	.word	0x00000082


	//----- nvinfo : EIATTR_KPARAM_INFO
	.align		4
.L_7:
        /*0008*/ 	.byte	0x04, 0x17
        /*000a*/ 	.short	(.L_9 - .L_8)
.L_8:
        /*000c*/ 	.word	0x00000000
        /*0010*/ 	.short	0x0003
        /*0012*/ 	.short	0x0018
        /*0014*/ 	.byte	0x00, 0xf0, 0x11, 0x00


	//----- nvinfo : EIATTR_KPARAM_INFO
	.align		4
.L_9:
        /*0018*/ 	.byte	0x04, 0x17
        /*001a*/ 	.short	(.L_11 - .L_10)
.L_10:
        /*001c*/ 	.word	0x00000000
        /*0020*/ 	.short	0x0002
        /*0022*/ 	.short	0x0010
        /*0024*/ 	.byte	0x00, 0xf5, 0x21, 0x00


	//----- nvinfo : EIATTR_KPARAM_INFO
	.align		4
.L_11:
        /*0028*/ 	.byte	0x04, 0x17
        /*002a*/ 	.short	(.L_13 - .L_12)
.L_12:
        /*002c*/ 	.word	0x00000000
        /*0030*/ 	.short	0x0001
        /*0032*/ 	.short	0x0008
        /*0034*/ 	.byte	0x00, 0xf5, 0x21, 0x00


	//----- nvinfo : EIATTR_KPARAM_INFO
	.align		4
.L_13:
        /*0038*/ 	.byte	0x04, 0x17
        /*003a*/ 	.short	(.L_15 - .L_14)
.L_14:
        /*003c*/ 	.word	0x00000000
        /*0040*/ 	.short	0x0000
        /*0042*/ 	.short	0x0000
        /*0044*/ 	.byte	0x00, 0xf5, 0x21, 0x00


	//----- nvinfo : EIATTR_SPARSE_MMA_MASK
	.align		4
.L_15:
        /*0048*/ 	.byte	0x03, 0x50
        /*004a*/ 	.short	0x0000


	//----- nvinfo : EIATTR_MAXREG_COUNT
	.align		4
        /*004c*/ 	.byte	0x03, 0x1b
        /*004e*/ 	.short	0x00ff


	//----- nvinfo : EIATTR_NUM_BARRIERS
	.align		4
        /*0050*/ 	.byte	0x02, 0x4c
        /*0052*/ 	.byte	0x01
	.zero		1


	//----- nvinfo : EIATTR_MERCURY_ISA_VERSION
	.align		4
        /*0054*/ 	.byte	0x03, 0x5f
        /*0056*/ 	.short	0x0101


	//----- nvinfo : EIATTR_VRC_CTA_INIT_COUNT
	.align		4
        /*0058*/ 	.byte	0x02, 0x4a
	.zero		1
	.zero		1


	//----- nvinfo : EIATTR_EXIT_INSTR_OFFSETS
	.align		4
        /*005c*/ 	.byte	0x04, 0x1c
        /*005e*/ 	.short	(.L_17 - .L_16)


	//   ....[0]....
.L_16:
        /*0060*/ 	.word	0x00000b30


	//   ....[1]....
        /*0064*/ 	.word	0x00000b80


	//----- nvinfo : EIATTR_CRS_STACK_SIZE
	.align		4
.L_17:
        /*0068*/ 	.byte	0x04, 0x1e
        /*006a*/ 	.short	(.L_19 - .L_18)
.L_18:
        /*006c*/ 	.word	0x00000000


	//----- nvinfo : EIATTR_CBANK_PARAM_SIZE
	.align		4
.L_19:
        /*0070*/ 	.byte	0x03, 0x19
        /*0072*/ 	.short	0x001c


	//----- nvinfo : EIATTR_PARAM_CBANK
	.align		4
        /*0074*/ 	.byte	0x04, 0x0a
        /*0076*/ 	.short	(.L_21 - .L_20)
	.align		4
.L_20:
        /*0078*/ 	.word	index@(.nv.constant0._Z16dgemm_gpu_sharedPdS_S_i)
        /*007c*/ 	.short	0x0380
        /*007e*/ 	.short	0x001c


	//----- nvinfo : EIATTR_SW_WAR
	.align		4
.L_21:
        /*0080*/ 	.byte	0x04, 0x36
        /*0082*/ 	.short	(.L_23 - .L_22)
.L_22:
        /*0084*/ 	.word	0x00000008
.L_23:


//--------------------- .nv.callgraph             --------------------------
	.section	.nv.callgraph,"",@"SHT_CUDA_CALLGRAPH"
	.align	4
	.sectionentsize	8
	.align		4
        /*0000*/ 	.word	0x00000000
	.align		4
        /*0004*/ 	.word	0xffffffff
	.align		4
        /*0008*/ 	.word	0x00000000
	.align		4
        /*000c*/ 	.word	0xfffffffe
	.align		4
        /*0010*/ 	.word	0x00000000
	.align		4
        /*0014*/ 	.word	0xfffffffd
	.align		4
        /*0018*/ 	.word	0x00000000
	.align		4
        /*001c*/ 	.word	0xfffffffc


//--------------------- .text._Z16dgemm_gpu_sharedPdS_S_i --------------------------
	.section	.text._Z16dgemm_gpu_sharedPdS_S_i,"ax",@progbits
	.align	128
        .global         _Z16dgemm_gpu_sharedPdS_S_i
        .type           _Z16dgemm_gpu_sharedPdS_S_i,@function
        .size           _Z16dgemm_gpu_sharedPdS_S_i,(.L_x_8 - _Z16dgemm_gpu_sharedPdS_S_i)
        .other          _Z16dgemm_gpu_sharedPdS_S_i,@"STO_CUDA_ENTRY STV_DEFAULT"
_Z16dgemm_gpu_sharedPdS_S_i:
.text._Z16dgemm_gpu_sharedPdS_S_i:
[----:B------:R-:W-:Y:S01]  /*0000*/  LDC R1, c[0x0][0x37c] ;  /* 0x0000df00ff017b82 */ /* 0x000fe20000000800 */
[----:B------:R-:W0:Y:S07]  /*0010*/  S2R R13, SR_CTAID.X ;  /* 0x00000000000d7919 */ /* 0x000e2e0000002500 */
[----:B------:R-:W1:Y:S01]  /*0020*/  LDC R3, c[0x0][0x360] ;  /* 0x0000d800ff037b82 */ /* 0x000e620000000800 */
[----:B------:R-:W2:Y:S01]  /*0030*/  LDCU UR4, c[0x0][0x364] ;  /* 0x00006c80ff0477ac */ /* 0x000ea20008000800 */
[----:B------:R-:W-:Y:S01]  /*0040*/  IMAD.MOV.U32 R5, RZ, RZ, RZ ;  /* 0x000000ffff057224 */ /* 0x000fe200078e00ff */
[----:B------:R-:W0:Y:S01]  /*0050*/  S2R R0, SR_TID.X ;  /* 0x0000000000007919 */ /* 0x000e220000002100 */
[----:B------:R-:W-:Y:S01]  /*0060*/  CS2R R22, SRZ ;  /* 0x0000000000167805 */ /* 0x000fe2000001ff00 */
[----:B------:R-:W3:Y:S01]  /*0070*/  LDCU UR5, c[0x0][0x398] ;  /* 0x00007300ff0577ac */ /* 0x000ee20008000800 */
[----:B------:R-:W2:Y:S02]  /*0080*/  S2R R7, SR_CTAID.Y ;  /* 0x0000000000077919 */ /* 0x000ea40000002600 */
[----:B------:R-:W4:Y:S01]  /*0090*/  S2UR UR6, SR_CgaCtaId ;  /* 0x00000000000679c3 */ /* 0x000f220000008800 */
[----:B------:R-:W0:Y:S01]  /*00a0*/  LDCU.64 UR8, c[0x0][0x358] ;  /* 0x00006b00ff0877ac */ /* 0x000e220008000a00 */
[----:B------:R-:W2:Y:S01]  /*00b0*/  S2R R2, SR_TID.Y ;  /* 0x0000000000027919 */ /* 0x000ea20000002200 */
[----:B------:R-:W0:Y:S01]  /*00c0*/  LDCU UR7, c[0x0][0x370] ;  /* 0x00006e00ff0777ac */ /* 0x000e220008000800 */
[C---:B-1----:R-:W-:Y:S01]  /*00d0*/  LOP3.LUT R6, R3.reuse, 0x7, RZ, 0xc0, !PT ;  /* 0x0000000703067812 */ /* 0x042fe200078ec0ff */
[----:B0-----:R-:W-:-:S02]  /*00e0*/  IMAD R17, R3, R13, R0 ;  /* 0x0000000d03117224 */ /* 0x001fc400078e0200 */
[----:B------:R-:W-:Y:S02]  /*00f0*/  IMAD R13, R13, 0x10, R0 ;  /* 0x000000100d0d7824 */ /* 0x000fe400078e0200 */
[C-C-:B--2---:R-:W-:Y:S01]  /*0100*/  IMAD R16, R7.reuse, UR4, R2.reuse ;  /* 0x0000000407107c24 */ /* 0x144fe2000f8e0202 */
[----:B------:R-:W-:Y:S01]  /*0110*/  UMOV UR4, 0x400 ;  /* 0x0000040000047882 */ /* 0x000fe20000000000 */
[----:B------:R-:W-:Y:S01]  /*0120*/  IMAD R14, R7, 0x10, R2 ;  /* 0x00000010070e7824 */ /* 0x000fe200078e0202 */
[----:B------:R-:W-:Y:S02]  /*0130*/  LOP3.LUT R7, R3, 0xf, RZ, 0xc0, !PT ;  /* 0x0000000f03077812 */ /* 0x000fe400078ec0ff */
[----:B------:R-:W-:-:S04]  /*0140*/  VIMNMX R4, PT, PT, R17, R16, !PT ;  /* 0x0000001011047248 */ /* 0x000fc80007fe0100 */
[----:B---3--:R-:W-:Y:S01]  /*0150*/  ISETP.GE.AND P0, PT, R4, UR5, PT ;  /* 0x0000000504007c0c */ /* 0x008fe2000bf06270 */
[----:B------:R-:W-:Y:S01]  /*0160*/  UIADD3 UR5, UPT, UPT, UR4, 0x800, URZ ;  /* 0x0000080004057890 */ /* 0x000fe2000fffe0ff */
[----:B------:R-:W-:Y:S01]  /*0170*/  LOP3.LUT R4, R3, 0x3, RZ, 0xc0, !PT ;  /* 0x0000000303047812 */ /* 0x000fe200078ec0ff */
[----:B----4-:R-:W-:Y:S02]  /*0180*/  ULEA UR4, UR6, UR4, 0x18 ;  /* 0x0000000406047291 */ /* 0x010fe4000f8ec0ff */
[----:B------:R-:W-:-:S04]  /*0190*/  ULEA UR5, UR6, UR5, 0x18 ;  /* 0x0000000506057291 */ /* 0x000fc8000f8ec0ff */
[----:B------:R-:W-:Y:S02]  /*01a0*/  LEA R15, R2, UR4, 0x7 ;  /* 0x00000004020f7c11 */ /* 0x000fe4000f8e38ff */
[----:B------:R-:W-:-:S07]  /*01b0*/  LEA R12, R0, UR5, 0x3 ;  /* 0x00000005000c7c11 */ /* 0x000fce000f8e18ff */
.L_x_6:
[----:B0-----:R-:W0:Y:S01]  /*01c0*/  LDCU UR5, c[0x0][0x398] ;  /* 0x00007300ff0577ac */ /* 0x001e220008000800 */
[C---:B------:R-:W-:Y:S01]  /*01d0*/  IMAD R11, R5.reuse, 0x10, R0 ;  /* 0x00000010050b7824 */ /* 0x040fe200078e0200 */
[----:B------:R-:W-:Y:S01]  /*01e0*/  CS2R R20, SRZ ;  /* 0x0000000000147805 */ /* 0x000fe2000001ff00 */
[----:B------:R-:W-:-:S03]  /*01f0*/  IMAD R10, R5, 0x10, R2 ;  /* 0x00000010050a7824 */ /* 0x000fc600078e0202 */
[----:B------:R-:W-:Y:S02]  /*0200*/  VIMNMX.U32 R8, PT, PT, R14, R11, !PT ;  /* 0x0000000b0e087248 */ /* 0x000fe40007fe0000 */
[----:B------:R-:W-:Y:S02]  /*0210*/  VIMNMX.U32 R9, PT, PT, R13, R10, !PT ;  /* 0x0000000a0d097248 */ /* 0x000fe40007fe0000 */
[----:B0-----:R-:W-:Y:S02]  /*0220*/  ISETP.GE.U32.AND P1, PT, R8, UR5, PT ;  /* 0x0000000508007c0c */ /* 0x001fe4000bf26070 */
[----:B------:R-:W-:-:S11]  /*0230*/  ISETP.GE.U32.AND P2, PT, R9, UR5, PT ;  /* 0x0000000509007c0c */ /* 0x000fd6000bf46070 */
[----:B------:R-:W0:Y:S01]  /*0240*/  @!P1 LDC.64 R18, c[0x0][0x380] ;  /* 0x0000e000ff129b82 */ /* 0x000e220000000a00 */
[----:B------:R-:W-:Y:S02]  /*0250*/  @!P1 IMAD R11, R14, UR5, R11 ;  /* 0x000000050e0b9c24 */ /* 0x000fe4000f8e020b */
[----:B------:R-:W-:-:S05]  /*0260*/  @!P2 IMAD R25, R10, UR5, R13 ;  /* 0x000000050a19ac24 */ /* 0x000fca000f8e020d */
[----:B------:R-:W1:Y:S01]  /*0270*/  @!P2 LDC.64 R8, c[0x0][0x388] ;  /* 0x0000e200ff08ab82 */ /* 0x000e620000000a00 */
[----:B0-----:R-:W-:Y:S01]  /*0280*/  @!P1 IMAD.WIDE.U32 R18, R11, 0x8, R18 ;  /* 0x000000080b129825 */ /* 0x001fe200078e0012 */
[----:B------:R-:W-:-:S04]  /*0290*/  CS2R R10, SRZ ;  /* 0x00000000000a7805 */ /* 0x000fc8000001ff00 */
[----:B------:R-:W2:Y:S01]  /*02a0*/  @!P1 LDG.E.64 R20, desc[UR8][R18.64] ;  /* 0x0000000812149981 */ /* 0x000ea2000c1e1b00 */
[----:B-1----:R-:W-:-:S05]  /*02b0*/  @!P2 IMAD.WIDE.U32 R8, R25, 0x8, R8 ;  /* 0x000000081908a825 */ /* 0x002fca00078e0008 */
[----:B------:R-:W3:Y:S01]  /*02c0*/  @!P2 LDG.E.64 R10, desc[UR8][R8.64] ;  /* 0x00000008080aa981 */ /* 0x000ee2000c1e1b00 */
[----:B------:R-:W0:Y:S01]  /*02d0*/  S2UR UR10, SR_CgaCtaId ;  /* 0x00000000000a79c3 */ /* 0x000e220000008800 */
[----:B------:R-:W-:Y:S02]  /*02e0*/  UMOV UR6, 0x400 ;  /* 0x0000040000067882 */ /* 0x000fe40000000000 */
[----:B------:R-:W-:Y:S01]  /*02f0*/  UIADD3 UR4, UPT, UPT, UR6, 0x800, URZ ;  /* 0x0000080006047890 */ /* 0x000fe2000fffe0ff */
[----:B------:R-:W-:Y:S02]  /*0300*/  IMAD R25, R0, 0x8, R15 ;  /* 0x0000000800197824 */ /* 0x000fe400078e020f */
[----:B------:R-:W-:Y:S01]  /*0310*/  VIADD R5, R5, 0x1 ;  /* 0x0000000105057836 */ /* 0x000fe20000000000 */
[----:B------:R-:W-:Y:S01]  /*0320*/  BSSY.RECONVERGENT B0, `(.L_x_0) ;  /* 0x000007e000007945 */ /* 0x000fe20003800200 */
[----:B0-----:R-:W-:-:S06]  /*0330*/  ULEA UR4, UR10, UR4, 0x18 ;  /* 0x000000040a047291 */ /* 0x001fcc000f8ec0ff */
[----:B------:R-:W-:-:S05]  /*0340*/  LEA R27, R2, UR4, 0x7 ;  /* 0x00000004021b7c11 */ /* 0x000fca000f8e38ff */
[----:B------:R-:W-:Y:S01]  /*0350*/  IMAD R27, R0, 0x8, R27 ;  /* 0x00000008001b7824 */ /* 0x000fe200078e021b */
[----:B------:R-:W-:Y:S01]  /*0360*/  ISETP.NE.AND P1, PT, R5, UR7, PT ;  /* 0x0000000705007c0c */ /* 0x000fe2000bf25270 */
[----:B--2---:R0:W-:Y:S04]  /*0370*/  STS.64 [R25], R20 ;  /* 0x0000001419007388 */ /* 0x0041e80000000a00 */
[----:B---3--:R0:W-:Y:S01]  /*0380*/  STS.64 [R27], R10 ;  /* 0x0000000a1b007388 */ /* 0x0081e20000000a00 */
[----:B------:R-:W-:Y:S06]  /*0390*/  BAR.SYNC.DEFER_BLOCKING 0x0 ;  /* 0x0000000000007b1d */ /* 0x000fec0000010000 */
[----:B------:R-:W-:Y:S05]  /*03a0*/  @P0 BRA `(.L_x_1) ;  /* 0x0000000400d40947 */ /* 0x000fea0003800000 */
[----:B------:R-:W-:Y:S01]  /*03b0*/  ISETP.GE.U32.AND P2, PT, R3, 0x10, PT ;  /* 0x000000100300780c */ /* 0x000fe20003f46070 */
[----:B------:R-:W-:-:S12]  /*03c0*/  HFMA2 R18, -RZ, RZ, 0, 0 ;  /* 0x00000000ff127431 */ /* 0x000fd800000001ff */
[----:B------:R-:W-:Y:S05]  /*03d0*/  @!P2 BRA `(.L_x_2) ;  /* 0x0000000000d4a947 */ /* 0x000fea0003800000 */
[----:B------:R-:W-:Y:S01]  /*03e0*/  ULEA UR11, UR10, UR6, 0x18 ;  /* 0x000000060a0b7291 */ /* 0x000fe2000f8ec0ff */
[C---:B------:R-:W-:Y:S02]  /*03f0*/  LOP3.LUT R19, R3.reuse, 0xfffffff0, RZ, 0xc0, !PT ;  /* 0xfffffff003137812 */ /* 0x040fe400078ec0ff */
[----:B------:R-:W-:Y:S02]  /*0400*/  LEA R12, R0, UR4, 0x3 ;  /* 0x00000004000c7c11 */ /* 0x000fe4000f8e18ff */
[----:B------:R-:W-:Y:S01]  /*0410*/  LOP3.LUT R18, R3, 0x7f0, RZ, 0xc0, !PT ;  /* 0x000007f003127812 */ /* 0x000fe200078ec0ff */
[----:B------:R-:W-:Y:S01]  /*0420*/  IMAD.MOV R19, RZ, RZ, -R19 ;  /* 0x000000ffff137224 */ /* 0x000fe200078e0a13 */
[----:B------:R-:W-:Y:S01]  /*0430*/  LEA R15, R2, UR11, 0x7 ;  /* 0x0000000b020f7c11 */ /* 0x000fe2000f8e38ff */
[----:B0-----:R-:W-:-:S04]  /*0440*/  VIADD R20, R12, 0x400 ;  /* 0x000004000c147836 */ /* 0x001fc80000000000 */
[----:B------:R-:W-:-:S07]  /*0450*/  VIADD R21, R15, 0x40 ;  /* 0x000000400f157836 */ /* 0x000fce0000000000 */
.L_x_3:
[----:B------:R-:W-:Y:S01]  /*0460*/  LDS.64 R24, [R20+-0x400] ;  /* 0xfffc000014187984 */ /* 0x000fe20000000a00 */
[----:B------:R-:W-:-:S03]  /*0470*/  VIADD R19, R19, 0x10 ;  /* 0x0000001013137836 */ /* 0x000fc60000000000 */
[----:B------:R-:W0:Y:S02]  /*0480*/  LDS.128 R8, [R21+-0x40] ;  /* 0xffffc00015087984 */ /* 0x000e240000000c00 */
[----:B------:R-:W-:Y:S01]  /*0490*/  ISETP.NE.AND P2, PT, R19, RZ, PT ;  /* 0x000000ff1300720c */ /* 0x000fe20003f45270 */
[----:B0-----:R-:W-:Y:S01]  /*04a0*/  DFMA R8, R8, R24, R22 ;  /* 0x000000180808722b */ /* 0x001fe20000000016 */
[----:B------:R-:W0:Y:S04]  /*04b0*/  LDS.64 R24, [R20+-0x380] ;  /* 0xfffc800014187984 */ /* 0x000e280000000a00 */
[----:B------:R-:W-:Y:S03]  /*04c0*/  LDS.64 R22, [R20+-0x300] ;  /* 0xfffd000014167984 */ /* 0x000fe60000000a00 */
[----:B0-----:R-:W-:-:S02]  /*04d0*/  DFMA R24, R24, R10, R8 ;  /* 0x0000000a1818722b */ /* 0x001fc40000000008 */
[----:B------:R-:W0:Y:S06]  /*04e0*/  LDS.128 R8, [R21+-0x30] ;  /* 0xffffd00015087984 */ /* 0x000e2c0000000c00 */
[----:B0-----:R-:W-:Y:S02]  /*04f0*/  DFMA R8, R8, R22, R24 ;  /* 0x000000160808722b */ /* 0x001fe40000000018 */
[----:B------:R-:W0:Y:S04]  /*0500*/  LDS.64 R24, [R20+-0x280] ;  /* 0xfffd800014187984 */ /* 0x000e280000000a00 */
[----:B------:R-:W-:Y:S02]  /*0510*/  LDS.64 R22, [R20+-0x200] ;  /* 0xfffe000014167984 */ /* 0x000fe40000000a00 */
        /* <DEDUP_REMOVED lines=9> */
[----:B------:R-:W-:Y:S02]  /*05b0*/  LDS.64 R22, [R20] ;  /* 0x0000000014167984 */ /* 0x000fe40000000a00 */
[----:B0-----:R-:W-:-:S02]  /*05c0*/  DFMA R24, R24, R10, R8 ;  /* 0x0000000a1818722b */ /* 0x001fc40000000008 */
[----:B------:R-:W0:Y:S06]  /*05d0*/  LDS.128 R8, [R21] ;  /* 0x0000000015087984 */ /* 0x000e2c0000000c00 */
[----:B0-----:R-:W-:Y:S02]  /*05e0*/  DFMA R8, R8, R22, R24 ;  /* 0x000000160808722b */ /* 0x001fe40000000018 */
[----:B------:R-:W0:Y:S04]  /*05f0*/  LDS.64 R24, [R20+0x80] ;  /* 0x0000800014187984 */ /* 0x000e280000000a00 */
[----:B------:R-:W-:Y:S02]  /*0600*/  LDS.64 R22, [R20+0x100] ;  /* 0x0001000014167984 */ /* 0x000fe40000000a00 */
[----:B0-----:R-:W-:-:S02]  /*0610*/  DFMA R24, R24, R10, R8 ;  /* 0x0000000a1818722b */ /* 0x001fc40000000008 */
[----:B------:R-:W0:Y:S06]  /*0620*/  LDS.128 R8, [R21+0x10] ;  /* 0x0000100015087984 */ /* 0x000e2c0000000c00 */
        /* <DEDUP_REMOVED lines=9> */
[----:B------:R0:W1:Y:S02]  /*06c0*/  LDS.128 R8, [R21+0x30] ;  /* 0x0000300015087984 */ /* 0x0000640000000c00 */
[----:B0-----:R-:W-:-:S04]  /*06d0*/  VIADD R21, R21, 0x80 ;  /* 0x0000008015157836 */ /* 0x001fc80000000000 */
[----:B-1----:R-:W-:Y:S01]  /*06e0*/  DFMA R8, R8, R22, R24 ;  /* 0x000000160808722b */ /* 0x002fe20000000018 */
[----:B------:R0:W1:Y:S02]  /*06f0*/  LDS.64 R22, [R20+0x380] ;  /* 0x0003800014167984 */ /* 0x0000640000000a00 */
[----:B0-----:R-:W-:-:S05]  /*0700*/  IADD3 R20, PT, PT, R20, 0x800, RZ ;  /* 0x0000080014147810 */ /* 0x001fca0007ffe0ff */
[----:B-1----:R-:W-:Y:S01]  /*0710*/  DFMA R22, R22, R10, R8 ;  /* 0x0000000a1616722b */ /* 0x002fe20000000008 */
[----:B------:R-:W-:Y:S10]  /*0720*/  @P2 BRA `(.L_x_3) ;  /* 0xfffffffc004c2947 */ /* 0x000ff4000383ffff */
.L_x_2:
[----:B------:R-:W-:-:S13]  /*0730*/  ISETP.NE.AND P2, PT, R7, RZ, PT ;  /* 0x000000ff0700720c */ /* 0x000fda0003f45270 */
[----:B------:R-:W-:Y:S05]  /*0740*/  @!P2 BRA `(.L_x_1) ;  /* 0x0000000000eca947 */ /* 0x000fea0003800000 */
[----:B------:R-:W-:Y:S01]  /*0750*/  VIADD R8, R7, 0xffffffff ;  /* 0xffffffff07087836 */ /* 0x000fe20000000000 */
[----:B------:R-:W-:-:S04]  /*0760*/  ISETP.NE.AND P3, PT, R6, RZ, PT ;  /* 0x000000ff0600720c */ /* 0x000fc80003f65270 */
[----:B------:R-:W-:-:S13]  /*0770*/  ISETP.GE.U32.AND P2, PT, R8, 0x7, PT ;  /* 0x000000070800780c */ /* 0x000fda0003f46070 */
[----:B------:R-:W-:Y:S05]  /*0780*/  @!P2 BRA `(.L_x_4) ;  /* 0x00000000005ca947 */ /* 0x000fea0003800000 */
[C---:B------:R-:W-:Y:S02]  /*0790*/  IMAD R19, R18.reuse, 0x80, R12 ;  /* 0x0000008012137824 */ /* 0x040fe400078e020c */
[C---:B0-----:R-:W-:Y:S02]  /*07a0*/  IMAD R20, R18.reuse, 0x8, R15 ;  /* 0x0000000812147824 */ /* 0x041fe400078e020f */
[----:B------:R-:W-:Y:S01]  /*07b0*/  VIADD R18, R18, 0x8 ;  /* 0x0000000812127836 */ /* 0x000fe20000000000 */
[----:B------:R-:W-:Y:S04]  /*07c0*/  LDS.64 R26, [R19] ;  /* 0x00000000131a7984 */ /* 0x000fe80000000a00 */
[----:B------:R-:W0:Y:S04]  /*07d0*/  LDS.128 R8, [R20] ;  /* 0x0000000014087984 */ /* 0x000e280000000c00 */
[----:B------:R-:W1:Y:S01]  /*07e0*/  LDS.64 R24, [R19+0x80] ;  /* 0x0000800013187984 */ /* 0x000e620000000a00 */
[----:B0-----:R-:W-:-:S03]  /*07f0*/  DFMA R8, R8, R26, R22 ;  /* 0x0000001a0808722b */ /* 0x001fc60000000016 */
[----:B------:R-:W-:Y:S04]  /*0800*/  LDS.64 R22, [R19+0x100] ;  /* 0x0001000013167984 */ /* 0x000fe80000000a00 */
[----:B------:R-:W-:Y:S01]  /*0810*/  LDS.64 R26, [R19+0x180] ;  /* 0x00018000131a7984 */ /* 0x000fe20000000a00 */
[----:B-1----:R-:W-:-:S03]  /*0820*/  DFMA R24, R24, R10, R8 ;  /* 0x0000000a1818722b */ /* 0x002fc60000000008 */
[----:B------:R-:W0:Y:S05]  /*0830*/  LDS.128 R8, [R20+0x10] ;  /* 0x0000100014087984 */ /* 0x000e2a0000000c00 */
[----:B0-----:R-:W-:Y:S01]  /*0840*/  DFMA R8, R8, R22, R24 ;  /* 0x000000160808722b */ /* 0x001fe20000000018 */
[----:B------:R-:W-:Y:S04]  /*0850*/  LDS.64 R22, [R19+0x200] ;  /* 0x0002000013167984 */ /* 0x000fe80000000a00 */
[----:B------:R-:W-:Y:S03]  /*0860*/  LDS.64 R24, [R19+0x280] ;  /* 0x0002800013187984 */ /* 0x000fe60000000a00 */
[----:B------:R-:W-:-:S02]  /*0870*/  DFMA R26, R26, R10, R8 ;  /* 0x0000000a1a1a722b */ /* 0x000fc40000000008 */
[----:B------:R-:W0:Y:S06]  /*0880*/  LDS.128 R8, [R20+0x20] ;  /* 0x0000200014087984 */ /* 0x000e2c0000000c00 */
[----:B0-----:R-:W-:Y:S01]  /*0890*/  DFMA R8, R8, R22, R26 ;  /* 0x000000160808722b */ /* 0x001fe2000000001a */
[----:B------:R-:W-:Y:S04]  /*08a0*/  LDS.64 R22, [R19+0x300] ;  /* 0x0003000013167984 */ /* 0x000fe80000000a00 */
[----:B------:R-:W-:Y:S03]  /*08b0*/  LDS.64 R26, [R19+0x380] ;  /* 0x00038000131a7984 */ /* 0x000fe60000000a00 */
[----:B------:R-:W-:-:S02]  /*08c0*/  DFMA R24, R24, R10, R8 ;  /* 0x0000000a1818722b */ /* 0x000fc40000000008 */
[----:B------:R-:W0:Y:S06]  /*08d0*/  LDS.128 R8, [R20+0x30] ;  /* 0x0000300014087984 */ /* 0x000e2c0000000c00 */
[----:B0-----:R-:W-:-:S08]  /*08e0*/  DFMA R22, R8, R22, R24 ;  /* 0x000000160816722b */ /* 0x001fd00000000018 */
[----:B------:R-:W-:-:S11]  /*08f0*/  DFMA R22, R26, R10, R22 ;  /* 0x0000000a1a16722b */ /* 0x000fd60000000016 */
.L_x_4:
[----:B------:R-:W-:Y:S05]  /*0900*/  @!P3 BRA `(.L_x_1) ;  /* 0x00000000007cb947 */ /* 0x000fea0003800000 */
[----:B------:R-:W-:Y:S01]  /*0910*/  VIADD R8, R6, 0xffffffff ;  /* 0xffffffff06087836 */ /* 0x000fe20000000000 */
[----:B------:R-:W-:-:S04]  /*0920*/  ISETP.NE.AND P3, PT, R4, RZ, PT ;  /* 0x000000ff0400720c */ /* 0x000fc80003f65270 */
[----:B------:R-:W-:-:S13]  /*0930*/  ISETP.GE.U32.AND P2, PT, R8, 0x3, PT ;  /* 0x000000030800780c */ /* 0x000fda0003f46070 */
[----:B------:R-:W-:Y:S05]  /*0940*/  @!P2 BRA `(.L_x_5) ;  /* 0x000000000034a947 */ /* 0x000fea0003800000 */
[C---:B------:R-:W-:Y:S01]  /*0950*/  LEA R19, R18.reuse, R12, 0x7 ;  /* 0x0000000c12137211 */ /* 0x040fe200078e38ff */
[C---:B------:R-:W-:Y:S02]  /*0960*/  IMAD R26, R18.reuse, 0x8, R15 ;  /* 0x00000008121a7824 */ /* 0x040fe400078e020f */
[----:B------:R-:W-:Y:S02]  /*0970*/  VIADD R18, R18, 0x4 ;  /* 0x0000000412127836 */ /* 0x000fe40000000000 */
[----:B0-----:R-:W-:Y:S04]  /*0980*/  LDS.64 R20, [R19] ;  /* 0x0000000013147984 */ /* 0x001fe80000000a00 */
[----:B------:R-:W0:Y:S04]  /*0990*/  LDS.128 R8, [R26] ;  /* 0x000000001a087984 */ /* 0x000e280000000c00 */
[----:B------:R-:W1:Y:S01]  /*09a0*/  LDS.64 R24, [R19+0x80] ;  /* 0x0000800013187984 */ /* 0x000e620000000a00 */
[----:B0-----:R-:W-:-:S03]  /*09b0*/  DFMA R8, R8, R20, R22 ;  /* 0x000000140808722b */ /* 0x001fc60000000016 */
[----:B------:R-:W-:Y:S04]  /*09c0*/  LDS.64 R20, [R19+0x100] ;  /* 0x0001000013147984 */ /* 0x000fe80000000a00 */
[----:B------:R-:W-:Y:S01]  /*09d0*/  LDS.64 R22, [R19+0x180] ;  /* 0x0001800013167984 */ /* 0x000fe20000000a00 */
[----:B-1----:R-:W-:-:S03]  /*09e0*/  DFMA R24, R24, R10, R8 ;  /* 0x0000000a1818722b */ /* 0x002fc60000000008 */
[----:B------:R-:W0:Y:S05]  /*09f0*/  LDS.128 R8, [R26+0x10] ;  /* 0x000010001a087984 */ /* 0x000e2a0000000c00 */
[----:B0-----:R-:W-:-:S08]  /*0a00*/  DFMA R8, R8, R20, R24 ;  /* 0x000000140808722b */ /* 0x001fd00000000018 */
[----:B------:R-:W-:-:S11]  /*0a10*/  DFMA R22, R22, R10, R8 ;  /* 0x0000000a1616722b */ /* 0x000fd60000000008 */
.L_x_5:
[----:B------:R-:W-:Y:S05]  /*0a20*/  @!P3 BRA `(.L_x_1) ;  /* 0x000000000034b947 */ /* 0x000fea0003800000 */
[----:B0-----:R-:W-:Y:S01]  /*0a30*/  IMAD R25, R18, 0x80, R12 ;  /* 0x0000008012197824 */ /* 0x001fe200078e020c */
[----:B------:R-:W-:Y:S01]  /*0a40*/  ISETP.NE.AND P2, PT, R4, 0x1, PT ;  /* 0x000000010400780c */ /* 0x000fe20003f45270 */
[----:B------:R-:W-:-:S03]  /*0a50*/  IMAD R24, R18, 0x8, R15 ;  /* 0x0000000812187824 */ /* 0x000fc600078e020f */
[----:B------:R-:W-:Y:S04]  /*0a60*/  LDS.64 R18, [R25] ;  /* 0x0000000019127984 */ /* 0x000fe80000000a00 */
[----:B------:R-:W0:Y:S02]  /*0a70*/  LDS.128 R8, [R24] ;  /* 0x0000000018087984 */ /* 0x000e240000000c00 */
[----:B0-----:R-:W-:-:S03]  /*0a80*/  DFMA R22, R8, R18, R22 ;  /* 0x000000120816722b */ /* 0x001fc60000000016 */
[----:B------:R-:W-:Y:S08]  /*0a90*/  @!P2 BRA `(.L_x_1) ;  /* 0x000000000018a947 */ /* 0x000ff00003800000 */
[----:B------:R-:W-:Y:S01]  /*0aa0*/  ISETP.NE.AND P2, PT, R4, 0x2, PT ;  /* 0x000000020400780c */ /* 0x000fe20003f45270 */
[----:B------:R-:W0:-:S12]  /*0ab0*/  LDS.64 R20, [R25+0x80] ;  /* 0x0000800019147984 */ /* 0x000e180000000a00 */
[----:B------:R-:W-:Y:S04]  /*0ac0*/  @P2 LDS.64 R18, [R24+0x10] ;  /* 0x0000100018122984 */ /* 0x000fe80000000a00 */
[----:B------:R-:W1:Y:S01]  /*0ad0*/  @P2 LDS.64 R8, [R25+0x100] ;  /* 0x0001000019082984 */ /* 0x000e620000000a00 */
[----:B0-----:R-:W-:-:S08]  /*0ae0*/  DFMA R22, R20, R10, R22 ;  /* 0x0000000a1416722b */ /* 0x001fd00000000016 */
[----:B-1----:R-:W-:-:S11]  /*0af0*/  @P2 DFMA R22, R18, R8, R22 ;  /* 0x000000081216222b */ /* 0x002fd60000000016 */
.L_x_1:
[----:B------:R-:W-:Y:S05]  /*0b00*/  BSYNC.RECONVERGENT B0 ;  /* 0x0000000000007941 */ /* 0x000fea0003800200 */
.L_x_0:
[----:B------:R-:W-:Y:S06]  /*0b10*/  BAR.SYNC.DEFER_BLOCKING 0x0 ;  /* 0x0000000000007b1d */ /* 0x000fec0000010000 */
[----:B------:R-:W-:Y:S05]  /*0b20*/  @P1 BRA `(.L_x_6) ;  /* 0xfffffff400a41947 */ /* 0x000fea000383ffff */
[----:B------:R-:W-:Y:S05]  /*0b30*/  @P0 EXIT ;  /* 0x000000000000094d */ /* 0x000fea0003800000 */
[----:B------:R-:W1:Y:S01]  /*0b40*/  LDC.64 R2, c[0x0][0x390] ;  /* 0x0000e400ff027b82 */ /* 0x000e620000000a00 */
[----:B------:R-:W-:-:S04]  /*0b50*/  IMAD R17, R16, UR5, R17 ;  /* 0x0000000510117c24 */ /* 0x000fc8000f8e0211 */
[----:B-1----:R-:W-:-:S05]  /*0b60*/  IMAD.WIDE R2, R17, 0x8, R2 ;  /* 0x0000000811027825 */ /* 0x002fca00078e0202 */
[----:B------:R-:W-:Y:S01]  /*0b70*/  STG.E.64 desc[UR8][R2.64], R22 ;  /* 0x0000001602007986 */ /* 0x000fe2000c101b08 */
[----:B------:R-:W-:Y:S05]  /*0b80*/  EXIT ;  /* 0x000000000000794d */ /* 0x000fea0003800000 */
.L_x_7:
[----:B------:R-:W-:-:S00]  /*0b90*/  BRA `(.L_x_7) ;  /* 0xfffffffc00fc7947 */ /* 0x000fc0000383ffff */
[----:B------:R-:W-:-:S00]  /*0ba0*/  NOP ;  /* 0x0000000000007918 */ /* 0x000fc00000000000 */
        /* <DEDUP_REMOVED lines=13> */
.L_x_8:


//--------------------- .nv.shared._Z16dgemm_gpu_sharedPdS_S_i --------------------------
	.section	.nv.shared._Z16dgemm_gpu_sharedPdS_S_i,"aw",@nobits
	.sectionflags	@""
	.align	8
.nv.shared._Z16dgemm_gpu_sharedPdS_S_i:
	.zero		5120


//--------------------- .nv.shared.reserved.0     --------------------------
	.section	.nv.shared.reserved.0,"aw",@nobits
	.weak		__nv_reservedSMEM_offset_0_alias
	.size		__nv_reservedSMEM_offset_0_alias, 0, 64
	.other		__nv_reservedSMEM_offset_0_alias,@"STO_CUDA_RESERVED_SHARED STV_DEFAULT"
__nv_reservedSMEM_offset_0_alias:
	.zero		0
	.zero		64


//--------------------- .nv.constant0._Z16dgemm_gpu_sharedPdS_S_i --------------------------
	.section	.nv.constant0._Z16dgemm_gpu_sharedPdS_S_i,"a",@progbits
	.sectionflags	@""
	.align	4
.nv.constant0._Z16dgemm_gpu_sharedPdS_S_i:
	.zero		924


//--------------------- SYMBOLS --------------------------

	.type		.nv.reservedSmem.offset0,@object
	.size		.nv.reservedSmem.offset0,0x4
	.type		.nv.reservedSmem.cap,@object
	.size		.nv.reservedSmem.cap,0x4
